	.headerflags	@"EF_CUDA_TEXMODE_UNIFIED EF_CUDA_64BIT_ADDRESS EF_CUDA_ACCELERATORS EF_CUDA_SM90 EF_CUDA_VIRTUAL_SM(EF_CUDA_SM90)"
	.elftype	@"ET_EXEC"


//--------------------- .nv.info                  --------------------------
	.section	.nv.info,"",@"SHT_CUDA_INFO"
	.align	4


	//----- nvinfo : EIATTR_REGCOUNT
	.align		4
        /*0000*/ 	.byte	0x04, 0x2f
        /*0002*/ 	.short	(.L_3 - .L_2)
	.align		4
.L_2:
        /*0004*/ 	.word	index@(triton_poi_fused__native_batch_norm_legit_no_training_add_leaky_relu_19)
        /*0008*/ 	.word	0x00000012


	//----- nvinfo : EIATTR_MIN_STACK_SIZE
	.align		4
.L_3:
        /*000c*/ 	.byte	0x04, 0x12
        /*000e*/ 	.short	(.L_5 - .L_4)
	.align		4
.L_4:
        /*0010*/ 	.word	index@(triton_poi_fused__native_batch_norm_legit_no_training_add_leaky_relu_19)
        /*0014*/ 	.word	0x00000000


	//----- nvinfo : EIATTR_FRAME_SIZE
	.align		4
.L_5:
        /*0018*/ 	.byte	0x04, 0x11
        /*001a*/ 	.short	(.L_7 - .L_6)
	.align		4
.L_6:
        /*001c*/ 	.word	index@(triton_poi_fused__native_batch_norm_legit_no_training_add_leaky_relu_19)
        /*0020*/ 	.word	0x00000000


	//----- nvinfo : EIATTR_MIN_STACK_SIZE
	.align		4
.L_7:
        /*0024*/ 	.byte	0x04, 0x12
        /*0026*/ 	.short	(.L_9 - .L_8)
	.align		4
.L_8:
        /*0028*/ 	.word	index@(triton_poi_fused__native_batch_norm_legit_no_training_add_leaky_relu_19)
        /*002c*/ 	.word	0x00000000
.L_9:


//--------------------- .nv.info.triton_poi_fused__native_batch_norm_legit_no_training_add_leaky_relu_19 --------------------------
	.section	.nv.info.triton_poi_fused__native_batch_norm_legit_no_training_add_leaky_relu_19,"",@"SHT_CUDA_INFO"
	.sectionflags	@""
	.align	4


	//----- nvinfo : EIATTR_CUDA_API_VERSION
	.align		4
        /*0000*/ 	.byte	0x04, 0x37
        /*0002*/ 	.short	(.L_11 - .L_10)
.L_10:
        /*0004*/ 	.word	0x0000007c


	//----- nvinfo : EIATTR_KPARAM_INFO
	.align		4
.L_11:
        /*0008*/ 	.byte	0x04, 0x17
        /*000a*/ 	.short	(.L_13 - .L_12)
.L_12:
        /*000c*/ 	.word	0x00000000
        /*0010*/ 	.short	0x0007
        /*0012*/ 	.short	0x0038
        /*0014*/ 	.byte	0x00, 0xf0, 0x11, 0x00


	//----- nvinfo : EIATTR_KPARAM_INFO
	.align		4
.L_13:
        /*0018*/ 	.byte	0x04, 0x17
        /*001a*/ 	.short	(.L_15 - .L_14)
.L_14:
        /*001c*/ 	.word	0x00000000
        /*0020*/ 	.short	0x0006
        /*0022*/ 	.short	0x0030
        /*0024*/ 	.byte	0x00, 0xf4, 0x21, 0x00


	//----- nvinfo : EIATTR_KPARAM_INFO
	.align		4
.L_15:
        /*0028*/ 	.byte	0x04, 0x17
        /*002a*/ 	.short	(.L_17 - .L_16)
.L_16:
        /*002c*/ 	.word	0x00000000
        /*0030*/ 	.short	0x0005
        /*0032*/ 	.short	0x0028
        /*0034*/ 	.byte	0x00, 0xf4, 0x21, 0x00


	//----- nvinfo : EIATTR_KPARAM_INFO
	.align		4
.L_17:
        /*0038*/ 	.byte	0x04, 0x17
        /*003a*/ 	.short	(.L_19 - .L_18)
.L_18:
        /*003c*/ 	.word	0x00000000
        /*0040*/ 	.short	0x0004
        /*0042*/ 	.short	0x0020
        /*0044*/ 	.byte	0x00, 0xf4, 0x21, 0x00


	//----- nvinfo : EIATTR_KPARAM_INFO
	.align		4
.L_19:
        /*0048*/ 	.byte	0x04, 0x17
        /*004a*/ 	.short	(.L_21 - .L_20)
.L_20:
        /*004c*/ 	.word	0x00000000
        /*0050*/ 	.short	0x0003
        /*0052*/ 	.short	0x0018
        /*0054*/ 	.byte	0x00, 0xf4, 0x21, 0x00


	//----- nvinfo : EIATTR_KPARAM_INFO
	.align		4
.L_21:
        /*0058*/ 	.byte	0x04, 0x17
        /*005a*/ 	.short	(.L_23 - .L_22)
.L_22:
        /*005c*/ 	.word	0x00000000
        /*0060*/ 	.short	0x0002
        /*0062*/ 	.short	0x0010
        /*0064*/ 	.byte	0x00, 0xf4, 0x21, 0x00


	//----- nvinfo : EIATTR_KPARAM_INFO
	.align		4
.L_23:
        /*0068*/ 	.byte	0x04, 0x17
        /*006a*/ 	.short	(.L_25 - .L_24)
.L_24:
        /*006c*/ 	.word	0x00000000
        /*0070*/ 	.short	0x0001
        /*0072*/ 	.short	0x0008
        /*0074*/ 	.byte	0x00, 0xf4, 0x21, 0x00


	//----- nvinfo : EIATTR_KPARAM_INFO
	.align		4
.L_25:
        /*0078*/ 	.byte	0x04, 0x17
        /*007a*/ 	.short	(.L_27 - .L_26)
.L_26:
        /*007c*/ 	.word	0x00000000
        /*0080*/ 	.short	0x0000
        /*0082*/ 	.short	0x0000
        /*0084*/ 	.byte	0x00, 0xf4, 0x21, 0x00


	//----- nvinfo : EIATTR_SPARSE_MMA_MASK
	.align		4
.L_27:
        /*0088*/ 	.byte	0x03, 0x50
        /*008a*/ 	.short	0x0000


	//----- nvinfo : EIATTR_MAXREG_COUNT
	.align		4
        /*008c*/ 	.byte	0x03, 0x1b
        /*008e*/ 	.short	0x00ff


	//----- nvinfo : EIATTR_EXIT_INSTR_OFFSETS
	.align		4
        /*0090*/ 	.byte	0x04, 0x1c
        /*0092*/ 	.short	(.L_29 - .L_28)


	//   ....[0]....
.L_28:
        /*0094*/ 	.word	0x00000420


	//----- nvinfo : EIATTR_REQNTID
	.align		4
.L_29:
        /*0098*/ 	.byte	0x04, 0x10
        /*009a*/ 	.short	(.L_31 - .L_30)
.L_30:
        /*009c*/ 	.word	0x00000080
        /*00a0*/ 	.word	0x00000001
        /*00a4*/ 	.word	0x00000001


	//----- nvinfo : EIATTR_CBANK_PARAM_SIZE
	.align		4
.L_31:
        /*00a8*/ 	.byte	0x03, 0x19
        /*00aa*/ 	.short	0x003c


	//----- nvinfo : EIATTR_PARAM_CBANK
	.align		4
        /*00ac*/ 	.byte	0x04, 0x0a
        /*00ae*/ 	.short	(.L_33 - .L_32)
	.align		4
.L_32:
        /*00b0*/ 	.word	index@(.nv.constant0.triton_poi_fused__native_batch_norm_legit_no_training_add_leaky_relu_19)
        /*00b4*/ 	.short	0x0210
        /*00b6*/ 	.short	0x003c


	//----- nvinfo : EIATTR_SW_WAR
	.align		4
.L_33:
        /*00b8*/ 	.byte	0x04, 0x36
        /*00ba*/ 	.short	(.L_35 - .L_34)
.L_34:
        /*00bc*/ 	.word	0x00000008
.L_35:


//--------------------- .nv.callgraph             --------------------------
	.section	.nv.callgraph,"",@"SHT_CUDA_CALLGRAPH"
	.align	4
	.sectionentsize	8
	.align		4
        /*0000*/ 	.word	0x00000000
	.align		4
        /*0004*/ 	.word	0xffffffff
	.align		4
        /*0008*/ 	.word	0x00000000
	.align		4
        /*000c*/ 	.word	0xfffffffe
	.align		4
        /*0010*/ 	.word	0x00000000
	.align		4
        /*0014*/ 	.word	0xfffffffd
	.align		4
        /*0018*/ 	.word	0x00000000
	.align		4
        /*001c*/ 	.word	0xfffffffc


//--------------------- .nv.constant4             --------------------------
	.section	.nv.constant4,"a",@progbits
	.align	8
	.align		8
.nv.constant4:
        /*0000*/ 	.dword	_$_str
	.align		8
        /*0008*/ 	.dword	_$_str_$_2


//--------------------- .text.triton_poi_fused__native_batch_norm_legit_no_training_add_leaky_relu_19 --------------------------
	.section	.text.triton_poi_fused__native_batch_norm_legit_no_training_add_leaky_relu_19,"ax",@progbits
	.align	128
        .global         triton_poi_fused__native_batch_norm_legit_no_training_add_leaky_relu_19
        .type           triton_poi_fused__native_batch_norm_legit_no_training_add_leaky_relu_19,@function
        .size           triton_poi_fused__native_batch_norm_legit_no_training_add_leaky_relu_19,(.L_x_1 - triton_poi_fused__native_batch_norm_legit_no_training_add_leaky_relu_19)
        .other          triton_poi_fused__native_batch_norm_legit_no_training_add_leaky_relu_19,@"STO_CUDA_ENTRY STV_DEFAULT"
triton_poi_fused__native_batch_norm_legit_no_training_add_leaky_relu_19:
.text.triton_poi_fused__native_batch_norm_legit_no_training_add_leaky_relu_19:
[----:B------:R-:W-:Y:S01]  /*0000*/  LDC R1, c[0x0][0x28] ;  /* 0x00000a00ff017b82 */ /* 0x000fe20000000800 */
[----:B------:R-:W1:Y:S07]  /*0010*/  S2R R0, SR_TID.X ;  /* 0x0000000000007919 */ /* 0x000e6e0000002100 */
[----:B------:R-:W2:Y:S01]  /*0020*/  LDC.64 R2, c[0x0][0x228] ;  /* 0x00008a00ff027b82 */ /* 0x000ea20000000a00 */
[----:B------:R-:W-:Y:S01]  /*0030*/  ULDC.64 UR4, c[0x0][0x208] ;  /* 0x0000820000047ab9 */ /* 0x000fe20000000a00 */
[----:B------:R-:W3:Y:S06]  /*0040*/  S2R R7, SR_CTAID.X ;  /* 0x0000000000077919 */ /* 0x000eec0000002500 */
[----:B------:R-:W4:Y:S08]  /*0050*/  LDC.64 R8, c[0x0][0x230] ;  /* 0x00008c00ff087b82 */ /* 0x000f300000000a00 */
[----:B------:R-:W5:Y:S08]  /*0060*/  LDC.64 R10, c[0x0][0x238] ;  /* 0x00008e00ff0a7b82 */ /* 0x000f700000000a00 */
[----:B------:R-:W4:Y:S01]  /*0070*/  LDC.64 R12, c[0x0][0x240] ;  /* 0x00009000ff0c7b82 */ /* 0x000f220000000a00 */
[----:B-1----:R-:W-:-:S02]  /*0080*/  SHF.L.U32 R0, R0, 0x1, RZ ;  /* 0x0000000100007819 */ /* 0x002fc400000006ff */
[----:B---3--:R-:W-:Y:S02]  /*0090*/  SHF.R.S32.HI R5, RZ, 0x17, R7 ;  /* 0x00000017ff057819 */ /* 0x008fe40000011407 */
[----:B------:R-:W-:Y:S02]  /*00a0*/  LOP3.LUT R0, R0, 0xfe, RZ, 0xc0, !PT ;  /* 0x000000fe00007812 */ /* 0x000fe400078ec0ff */
[----:B------:R-:W-:Y:S02]  /*00b0*/  SGXT R5, R5, 0x1 ;  /* 0x000000010505781a */ /* 0x000fe40000000200 */
[----:B------:R-:W-:Y:S02]  /*00c0*/  LEA R0, R7, R0, 0x8 ;  /* 0x0000000007007211 */ /* 0x000fe400078e40ff */
[----:B------:R-:W1:Y:S02]  /*00d0*/  LDC.64 R6, c[0x0][0x220] ;  /* 0x00008800ff067b82 */ /* 0x000e640000000a00 */
[----:B------:R-:W-:-:S04]  /*00e0*/  LEA.HI R5, R5, R0, RZ, 0x8 ;  /* 0x0000000005057211 */ /* 0x000fc800078f40ff */
[----:B------:R-:W-:-:S04]  /*00f0*/  LOP3.LUT R5, R5, 0xffffff00, RZ, 0xc0, !PT ;  /* 0xffffff0005057812 */ /* 0x000fc800078ec0ff */
[----:B------:R-:W-:Y:S02]  /*0100*/  IADD3 R15, R0, -R5, RZ ;  /* 0x80000005000f7210 */ /* 0x000fe40007ffe0ff */
[----:B------:R-:W3:Y:S03]  /*0110*/  LDC.64 R4, c[0x0][0x218] ;  /* 0x00008600ff047b82 */ /* 0x000ee60000000a00 */
[----:B--2---:R-:W-:-:S06]  /*0120*/  IMAD.WIDE R2, R15, 0x4, R2 ;  /* 0x000000040f027825 */ /* 0x004fcc00078e0202 */
[----:B------:R-:W2:Y:S01]  /*0130*/  LDG.E.EL.64 R2, desc[UR4][R2.64] ;  /* 0x0000000402027981 */ /* 0x000ea2000c2e1b00 */
[----:B-1----:R-:W-:-:S06]  /*0140*/  IMAD.WIDE R6, R15, 0x4, R6 ;  /* 0x000000040f067825 */ /* 0x002fcc00078e0206 */
[----:B------:R-:W2:Y:S01]  /*0150*/  LDG.E.EL.64 R6, desc[UR4][R6.64] ;  /* 0x0000000406067981 */ /* 0x000ea2000c2e1b00 */
[----:B---3--:R-:W-:-:S06]  /*0160*/  IMAD.WIDE R4, R0, 0x4, R4 ;  /* 0x0000000400047825 */ /* 0x008fcc00078e0204 */
[----:B------:R-:W3:Y:S01]  /*0170*/  LDG.E.64 R4, desc[UR4][R4.64] ;  /* 0x0000000404047981 */ /* 0x000ee2000c1e1b00 */
[----:B----4-:R-:W-:-:S04]  /*0180*/  IMAD.WIDE R8, R15, 0x4, R8 ;  /* 0x000000040f087825 */ /* 0x010fc800078e0208 */
[----:B-----5:R-:W-:Y:S02]  /*0190*/  IMAD.WIDE R10, R15, 0x4, R10 ;  /* 0x000000040f0a7825 */ /* 0x020fe400078e020a */
[----:B------:R-:W4:Y:S04]  /*01a0*/  LDG.E.EL.64 R8, desc[UR4][R8.64] ;  /* 0x0000000408087981 */ /* 0x000f28000c2e1b00 */
[----:B------:R-:W4:Y:S01]  /*01b0*/  LDG.E.EL.64 R10, desc[UR4][R10.64] ;  /* 0x000000040a0a7981 */ /* 0x000f22000c2e1b00 */
[----:B0-----:R-:W-:-:S06]  /*01c0*/  IMAD.WIDE R12, R0, 0x4, R12 ;  /* 0x00000004000c7825 */ /* 0x001fcc00078e020c */
[----:B------:R-:W5:Y:S01]  /*01d0*/  LDG.E.64 R12, desc[UR4][R12.64] ;  /* 0x000000040c0c7981 */ /* 0x000f62000c1e1b00 */
[----:B--2---:R-:W-:Y:S01]  /*01e0*/  FADD R2, R2, 9.9999997473787516356e-06 ;  /* 0x3727c5ac02027421 */ /* 0x004fe20000000000 */
[----:B------:R-:W-:-:S03]  /*01f0*/  FADD R3, R3, 9.9999997473787516356e-06 ;  /* 0x3727c5ac03037421 */ /* 0x000fc60000000000 */
[----:B------:R-:W0:Y:S08]  /*0200*/  MUFU.SQRT R14, R2 ;  /* 0x00000002000e7308 */ /* 0x000e300000002000 */
[----:B------:R-:W1:Y:S01]  /*0210*/  MUFU.SQRT R15, R3 ;  /* 0x00000003000f7308 */ /* 0x000e620000002000 */
[C---:B0-----:R-:W-:Y:S02]  /*0220*/  FSETP.GT.AND P0, PT, R14.reuse, 8.50705917302346158658e+37, PT ;  /* 0x7e8000000e00780b */ /* 0x041fe40003f04000 */
[----:B------:R-:W-:-:S02]  /*0230*/  FSETP.GEU.AND P2, PT, R14, 1.175494350822287508e-38, PT ;  /* 0x008000000e00780b */ /* 0x000fc40003f4e000 */
[C---:B-1----:R-:W-:Y:S02]  /*0240*/  FSETP.GT.AND P1, PT, R15.reuse, 8.50705917302346158658e+37, PT ;  /* 0x7e8000000f00780b */ /* 0x042fe40003f24000 */
[----:B------:R-:W-:-:S07]  /*0250*/  FSETP.GEU.AND P3, PT, R15, 1.175494350822287508e-38, PT ;  /* 0x008000000f00780b */ /* 0x000fce0003f6e000 */
[----:B------:R-:W-:Y:S01]  /*0260*/  @P0 FMUL R14, R14, 0.25 ;  /* 0x3e8000000e0e0820 */ /* 0x000fe20000400000 */
[----:B------:R-:W-:-:S03]  /*0270*/  HFMA2.MMA R2, -RZ, RZ, 1.625, 0 ;  /* 0x3e800000ff027435 */ /* 0x000fc600000001ff */
[----:B------:R-:W-:Y:S01]  /*0280*/  @!P2 FMUL R14, R14, 16777216 ;  /* 0x4b8000000e0ea820 */ /* 0x000fe20000400000 */
[----:B------:R-:W-:-:S04]  /*0290*/  @P1 FMUL R15, R15, 0.25 ;  /* 0x3e8000000f0f1820 */ /* 0x000fc80000400000 */
[----:B------:R-:W-:Y:S01]  /*02a0*/  @!P3 FMUL R15, R15, 16777216 ;  /* 0x4b8000000f0fb820 */ /* 0x000fe20000400000 */
[----:B------:R-:W0:Y:S01]  /*02b0*/  MUFU.RCP R14, R14 ;  /* 0x0000000e000e7308 */ /* 0x000e220000001000 */
[----:B------:R-:W-:-:S07]  /*02c0*/  FSEL R3, R2, 1, P0 ;  /* 0x3f80000002037808 */ /* 0x000fce0000000000 */
[----:B------:R-:W1:Y:S01]  /*02d0*/  MUFU.RCP R15, R15 ;  /* 0x0000000f000f7308 */ /* 0x000e620000001000 */
[----:B------:R-:W-:Y:S01]  /*02e0*/  FSEL R2, R2, 1, P1 ;  /* 0x3f80000002027808 */ /* 0x000fe20000800000 */
[----:B------:R-:W-:Y:S01]  /*02f0*/  @!P2 FMUL R3, R3, 16777216 ;  /* 0x4b8000000303a820 */ /* 0x000fe20000400000 */
[----:B---3--:R-:W-:-:S03]  /*0300*/  FADD R4, R4, -R6 ;  /* 0x8000000604047221 */ /* 0x008fc60000000000 */
[----:B------:R-:W-:Y:S01]  /*0310*/  @!P3 FMUL R2, R2, 16777216 ;  /* 0x4b8000000202b820 */ /* 0x000fe20000400000 */
[----:B0-----:R-:W-:Y:S01]  /*0320*/  FMUL R3, R14, R3 ;  /* 0x000000030e037220 */ /* 0x001fe20000400000 */
[----:B------:R-:W-:-:S03]  /*0330*/  FADD R5, R5, -R7 ;  /* 0x8000000705057221 */ /* 0x000fc60000000000 */
[----:B------:R-:W-:Y:S01]  /*0340*/  FMUL R7, R4, R3 ;  /* 0x0000000304077220 */ /* 0x000fe20000400000 */
[----:B-1----:R-:W-:-:S04]  /*0350*/  FMUL R2, R15, R2 ;  /* 0x000000020f027220 */ /* 0x002fc80000400000 */
[----:B------:R-:W-:Y:S02]  /*0360*/  FMUL R4, R5, R2 ;  /* 0x0000000205047220 */ /* 0x000fe40000400000 */
[----:B------:R-:W0:Y:S01]  /*0370*/  LDC.64 R2, c[0x0][0x210] ;  /* 0x00008400ff027b82 */ /* 0x000e220000000a00 */
[----:B----4-:R-:W-:Y:S01]  /*0380*/  FFMA R7, R8, R7, R10 ;  /* 0x0000000708077223 */ /* 0x010fe2000000000a */
[----:B------:R-:W-:-:S04]  /*0390*/  FFMA R4, R9, R4, R11 ;  /* 0x0000000409047223 */ /* 0x000fc8000000000b */
[----:B------:R-:W-:Y:S02]  /*03a0*/  FSETP.GT.AND P0, PT, R7, RZ, PT ;  /* 0x000000ff0700720b */ /* 0x000fe40003f04000 */
[----:B------:R-:W-:-:S11]  /*03b0*/  FSETP.GT.AND P1, PT, R4, RZ, PT ;  /* 0x000000ff0400720b */ /* 0x000fd60003f24000 */
[----:B------:R-:W-:Y:S02]  /*03c0*/  @!P0 FMUL R7, R7, 0.10000000149011611938 ;  /* 0x3dcccccd07078820 */ /* 0x000fe40000400000 */
[----:B------:R-:W-:Y:S02]  /*03d0*/  @!P1 FMUL R4, R4, 0.10000000149011611938 ;  /* 0x3dcccccd04049820 */ /* 0x000fe40000400000 */
[----:B-----5:R-:W-:Y:S01]  /*03e0*/  FADD R12, R12, R7 ;  /* 0x000000070c0c7221 */ /* 0x020fe20000000000 */
[----:B0-----:R-:W-:-:S04]  /*03f0*/  IMAD.WIDE R2, R0, 0x4, R2 ;  /* 0x0000000400027825 */ /* 0x001fc800078e0202 */
[----:B------:R-:W-:-:S05]  /*0400*/  FADD R13, R13, R4 ;  /* 0x000000040d0d7221 */ /* 0x000fca0000000000 */
[----:B------:R-:W-:Y:S01]  /*0410*/  STG.E.64 desc[UR4][R2.64], R12 ;  /* 0x0000000c02007986 */ /* 0x000fe2000c101b04 */
[----:B------:R-:W-:Y:S05]  /*0420*/  EXIT ;  /* 0x000000000000794d */ /* 0x000fea0003800000 */
.L_x_0:
[----:B------:R-:W-:-:S00]  /*0430*/  BRA `(.L_x_0) ;  /* 0xfffffffc00fc7947 */ /* 0x000fc0000383ffff */
[----:B------:R-:W-:-:S00]  /*0440*/  NOP ;  /* 0x0000000000007918 */ /* 0x000fc00000000000 */
        /* <DEDUP_REMOVED lines=11> */
.L_x_1:


//--------------------- .nv.global.init           --------------------------
	.section	.nv.global.init,"aw",@progbits
.nv.global.init:
	.type		_$_str,@object
	.size		_$_str,(_$_str_$_2 - _$_str)
_$_str:
        /*0000*/ 	.byte	0x5f, 0x5f, 0x43, 0x55, 0x44, 0x41, 0x5f, 0x46, 0x54, 0x5a, 0x00
	.type		_$_str_$_2,@object
	.size		_$_str_$_2,(.L_1 - _$_str_$_2)
_$_str_$_2:
        /*000b*/ 	.byte	0x5f, 0x5f, 0x43, 0x55, 0x44, 0x41, 0x5f, 0x50, 0x52, 0x45, 0x43, 0x5f, 0x53, 0x51, 0x52, 0x54
        /*001b*/ 	.byte	0x00
.L_1:


//--------------------- .nv.constant0.triton_poi_fused__native_batch_norm_legit_no_training_add_leaky_relu_19 --------------------------
	.section	.nv.constant0.triton_poi_fused__native_batch_norm_legit_no_training_add_leaky_relu_19,"a",@progbits
	.sectionflags	@""
	.align	4
.nv.constant0.triton_poi_fused__native_batch_norm_legit_no_training_add_leaky_relu_19:
	.zero		588
